	.headerflags	@"EF_CUDA_TEXMODE_UNIFIED EF_CUDA_64BIT_ADDRESS EF_CUDA_ACCELERATORS EF_CUDA_SM90 EF_CUDA_VIRTUAL_SM(EF_CUDA_SM90)"
	.elftype	@"ET_EXEC"


//--------------------- .nv.info                  --------------------------
	.section	.nv.info,"",@"SHT_CUDA_INFO"
	.align	4


	//----- nvinfo : EIATTR_REGCOUNT
	.align		4
        /*0000*/ 	.byte	0x04, 0x2f
        /*0002*/ 	.short	(.L_1 - .L_0)
	.align		4
.L_0:
        /*0004*/ 	.word	index@(triton_poi_fused_cat_30)
        /*0008*/ 	.word	0x00000020


	//----- nvinfo : EIATTR_MIN_STACK_SIZE
	.align		4
.L_1:
        /*000c*/ 	.byte	0x04, 0x12
        /*000e*/ 	.short	(.L_3 - .L_2)
	.align		4
.L_2:
        /*0010*/ 	.word	index@(triton_poi_fused_cat_30)
        /*0014*/ 	.word	0x00000000


	//----- nvinfo : EIATTR_FRAME_SIZE
	.align		4
.L_3:
        /*0018*/ 	.byte	0x04, 0x11
        /*001a*/ 	.short	(.L_5 - .L_4)
	.align		4
.L_4:
        /*001c*/ 	.word	index@(triton_poi_fused_cat_30)
        /*0020*/ 	.word	0x00000000


	//----- nvinfo : EIATTR_MIN_STACK_SIZE
	.align		4
.L_5:
        /*0024*/ 	.byte	0x04, 0x12
        /*0026*/ 	.short	(.L_7 - .L_6)
	.align		4
.L_6:
        /*0028*/ 	.word	index@(triton_poi_fused_cat_30)
        /*002c*/ 	.word	0x00000000
.L_7:


//--------------------- .nv.info.triton_poi_fused_cat_30 --------------------------
	.section	.nv.info.triton_poi_fused_cat_30,"",@"SHT_CUDA_INFO"
	.sectionflags	@""
	.align	4


	//----- nvinfo : EIATTR_CUDA_API_VERSION
	.align		4
        /*0000*/ 	.byte	0x04, 0x37
        /*0002*/ 	.short	(.L_9 - .L_8)
.L_8:
        /*0004*/ 	.word	0x0000007c


	//----- nvinfo : EIATTR_KPARAM_INFO
	.align		4
.L_9:
        /*0008*/ 	.byte	0x04, 0x17
        /*000a*/ 	.short	(.L_11 - .L_10)
.L_10:
        /*000c*/ 	.word	0x00000000
        /*0010*/ 	.short	0x0009
        /*0012*/ 	.short	0x0048
        /*0014*/ 	.byte	0x00, 0xf0, 0x11, 0x00


	//----- nvinfo : EIATTR_KPARAM_INFO
	.align		4
.L_11:
        /*0018*/ 	.byte	0x04, 0x17
        /*001a*/ 	.short	(.L_13 - .L_12)
.L_12:
        /*001c*/ 	.word	0x00000000
        /*0020*/ 	.short	0x0008
        /*0022*/ 	.short	0x0040
        /*0024*/ 	.byte	0x00, 0xf4, 0x21, 0x00


	//----- nvinfo : EIATTR_KPARAM_INFO
	.align		4
.L_13:
        /*0028*/ 	.byte	0x04, 0x17
        /*002a*/ 	.short	(.L_15 - .L_14)
.L_14:
        /*002c*/ 	.word	0x00000000
        /*0030*/ 	.short	0x0007
        /*0032*/ 	.short	0x0038
        /*0034*/ 	.byte	0x00, 0xf4, 0x21, 0x00


	//----- nvinfo : EIATTR_KPARAM_INFO
	.align		4
.L_15:
        /*0038*/ 	.byte	0x04, 0x17
        /*003a*/ 	.short	(.L_17 - .L_16)
.L_16:
        /*003c*/ 	.word	0x00000000
        /*0040*/ 	.short	0x0006
        /*0042*/ 	.short	0x0030
        /*0044*/ 	.byte	0x00, 0xf4, 0x21, 0x00


	//----- nvinfo : EIATTR_KPARAM_INFO
	.align		4
.L_17:
        /*0048*/ 	.byte	0x04, 0x17
        /*004a*/ 	.short	(.L_19 - .L_18)
.L_18:
        /*004c*/ 	.word	0x00000000
        /*0050*/ 	.short	0x0005
        /*0052*/ 	.short	0x0028
        /*0054*/ 	.byte	0x00, 0xf4, 0x21, 0x00


	//----- nvinfo : EIATTR_KPARAM_INFO
	.align		4
.L_19:
        /*0058*/ 	.byte	0x04, 0x17
        /*005a*/ 	.short	(.L_21 - .L_20)
.L_20:
        /*005c*/ 	.word	0x00000000
        /*0060*/ 	.short	0x0004
        /*0062*/ 	.short	0x0020
        /*0064*/ 	.byte	0x00, 0xf4, 0x21, 0x00


	//----- nvinfo : EIATTR_KPARAM_INFO
	.align		4
.L_21:
        /*0068*/ 	.byte	0x04, 0x17
        /*006a*/ 	.short	(.L_23 - .L_22)
.L_22:
        /*006c*/ 	.word	0x00000000
        /*0070*/ 	.short	0x0003
        /*0072*/ 	.short	0x0018
        /*0074*/ 	.byte	0x00, 0xf4, 0x21, 0x00


	//----- nvinfo : EIATTR_KPARAM_INFO
	.align		4
.L_23:
        /*0078*/ 	.byte	0x04, 0x17
        /*007a*/ 	.short	(.L_25 - .L_24)
.L_24:
        /*007c*/ 	.word	0x00000000
        /*0080*/ 	.short	0x0002
        /*0082*/ 	.short	0x0010
        /*0084*/ 	.byte	0x00, 0xf4, 0x21, 0x00


	//----- nvinfo : EIATTR_KPARAM_INFO
	.align		4
.L_25:
        /*0088*/ 	.byte	0x04, 0x17
        /*008a*/ 	.short	(.L_27 - .L_26)
.L_26:
        /*008c*/ 	.word	0x00000000
        /*0090*/ 	.short	0x0001
        /*0092*/ 	.short	0x0008
        /*0094*/ 	.byte	0x00, 0xf4, 0x21, 0x00


	//----- nvinfo : EIATTR_KPARAM_INFO
	.align		4
.L_27:
        /*0098*/ 	.byte	0x04, 0x17
        /*009a*/ 	.short	(.L_29 - .L_28)
.L_28:
        /*009c*/ 	.word	0x00000000
        /*00a0*/ 	.short	0x0000
        /*00a2*/ 	.short	0x0000
        /*00a4*/ 	.byte	0x00, 0xf4, 0x21, 0x00


	//----- nvinfo : EIATTR_SPARSE_MMA_MASK
	.align		4
.L_29:
        /*00a8*/ 	.byte	0x03, 0x50
        /*00aa*/ 	.short	0x0000


	//----- nvinfo : EIATTR_MAXREG_COUNT
	.align		4
        /*00ac*/ 	.byte	0x03, 0x1b
        /*00ae*/ 	.short	0x00ff


	//----- nvinfo : EIATTR_EXIT_INSTR_OFFSETS
	.align		4
        /*00b0*/ 	.byte	0x04, 0x1c
        /*00b2*/ 	.short	(.L_31 - .L_30)


	//   ....[0]....
.L_30:
        /*00b4*/ 	.word	0x00000940


	//----- nvinfo : EIATTR_REQNTID
	.align		4
.L_31:
        /*00b8*/ 	.byte	0x04, 0x10
        /*00ba*/ 	.short	(.L_33 - .L_32)
.L_32:
        /*00bc*/ 	.word	0x00000100
        /*00c0*/ 	.word	0x00000001
        /*00c4*/ 	.word	0x00000001


	//----- nvinfo : EIATTR_CBANK_PARAM_SIZE
	.align		4
.L_33:
        /*00c8*/ 	.byte	0x03, 0x19
        /*00ca*/ 	.short	0x004c


	//----- nvinfo : EIATTR_PARAM_CBANK
	.align		4
        /*00cc*/ 	.byte	0x04, 0x0a
        /*00ce*/ 	.short	(.L_35 - .L_34)
	.align		4
.L_34:
        /*00d0*/ 	.word	index@(.nv.constant0.triton_poi_fused_cat_30)
        /*00d4*/ 	.short	0x0210
        /*00d6*/ 	.short	0x004c


	//----- nvinfo : EIATTR_SW_WAR
	.align		4
.L_35:
        /*00d8*/ 	.byte	0x04, 0x36
        /*00da*/ 	.short	(.L_37 - .L_36)
.L_36:
        /*00dc*/ 	.word	0x00000008
.L_37:


//--------------------- .nv.callgraph             --------------------------
	.section	.nv.callgraph,"",@"SHT_CUDA_CALLGRAPH"
	.align	4
	.sectionentsize	8
	.align		4
        /*0000*/ 	.word	0x00000000
	.align		4
        /*0004*/ 	.word	0xffffffff
	.align		4
        /*0008*/ 	.word	0x00000000
	.align		4
        /*000c*/ 	.word	0xfffffffe
	.align		4
        /*0010*/ 	.word	0x00000000
	.align		4
        /*0014*/ 	.word	0xfffffffd
	.align		4
        /*0018*/ 	.word	0x00000000
	.align		4
        /*001c*/ 	.word	0xfffffffc


//--------------------- .text.triton_poi_fused_cat_30 --------------------------
	.section	.text.triton_poi_fused_cat_30,"ax",@progbits
	.align	128
        .global         triton_poi_fused_cat_30
        .type           triton_poi_fused_cat_30,@function
        .size           triton_poi_fused_cat_30,(.L_x_1 - triton_poi_fused_cat_30)
        .other          triton_poi_fused_cat_30,@"STO_CUDA_ENTRY STV_DEFAULT"
triton_poi_fused_cat_30:
.text.triton_poi_fused_cat_30:
[----:B------:R-:W-:Y:S01]  /*0000*/  LDC R1, c[0x0][0x28] ;  /* 0x00000a00ff017b82 */ /* 0x000fe20000000800 */
[----:B------:R-:W1:Y:S07]  /*0010*/  S2R R0, SR_TID.X ;  /* 0x0000000000007919 */ /* 0x000e6e0000002100 */
[----:B------:R-:W2:Y:S01]  /*0020*/  LDC.64 R6, c[0x0][0x220] ;  /* 0x00008800ff067b82 */ /* 0x000ea20000000a00 */
[----:B------:R-:W-:Y:S01]  /*0030*/  CS2R R12, SRZ ;  /* 0x00000000000c7805 */ /* 0x000fe2000001ff00 */
[----:B------:R-:W-:Y:S01]  /*0040*/  ULDC.64 UR4, c[0x0][0x208] ;  /* 0x0000820000047ab9 */ /* 0x000fe20000000a00 */
[----:B------:R-:W3:Y:S05]  /*0050*/  S2R R23, SR_CTAID.X ;  /* 0x0000000000177919 */ /* 0x000eea0000002500 */
[----:B------:R-:W4:Y:S01]  /*0060*/  LDC.64 R26, c[0x0][0x238] ;  /* 0x00008e00ff1a7b82 */ /* 0x000f220000000a00 */
[----:B------:R-:W-:-:S02]  /*0070*/  CS2R R8, SRZ ;  /* 0x0000000000087805 */ /* 0x000fc4000001ff00 */
[----:B------:R-:W-:Y:S01]  /*0080*/  CS2R R10, SRZ ;  /* 0x00000000000a7805 */ /* 0x000fe2000001ff00 */
[----:B------:R-:W-:Y:S01]  /*0090*/  ULDC.64 UR6, c[0x0][0x230] ;  /* 0x00008c0000067ab9 */ /* 0x000fe20000000a00 */
[----:B-1----:R-:W-:Y:S01]  /*00a0*/  IMAD.SHL.U32 R0, R0, 0x2, RZ ;  /* 0x0000000200007824 */ /* 0x002fe200078e00ff */
[----:B---3--:R-:W-:-:S04]  /*00b0*/  SHF.R.S32.HI R2, RZ, 0x16, R23 ;  /* 0x00000016ff027819 */ /* 0x008fc80000011417 */
[----:B------:R-:W-:Y:S02]  /*00c0*/  LOP3.LUT R0, R0, 0x1fe, RZ, 0xc0, !PT ;  /* 0x000001fe00007812 */ /* 0x000fe400078ec0ff */
[----:B------:R-:W-:-:S03]  /*00d0*/  SGXT R2, R2, 0x1 ;  /* 0x000000010202781a */ /* 0x000fc60000000200 */
[----:B------:R-:W-:-:S05]  /*00e0*/  IMAD R23, R23, 0x200, R0 ;  /* 0x0000020017177824 */ /* 0x000fca00078e0200 */
[-C--:B------:R-:W-:Y:S02]  /*00f0*/  LEA.HI R3, R2, R23.reuse, RZ, 0xa ;  /* 0x0000001702037211 */ /* 0x080fe400078f50ff */
[----:B------:R-:W-:Y:S02]  /*0100*/  SHF.R.S32.HI R0, RZ, 0x1f, R23 ;  /* 0x0000001fff007819 */ /* 0x000fe40000011417 */
[----:B------:R-:W-:Y:S02]  /*0110*/  SHF.R.S32.HI R14, RZ, 0xa, R3 ;  /* 0x0000000aff0e7819 */ /* 0x000fe40000011403 */
[----:B------:R-:W-:-:S03]  /*0120*/  LEA.HI R0, R0, R23, RZ, 0x5 ;  /* 0x0000001700007211 */ /* 0x000fc600078f28ff */
[----:B------:R-:W-:Y:S01]  /*0130*/  IMAD.HI R2, R14, 0x2aaaaaab, RZ ;  /* 0x2aaaaaab0e027827 */ /* 0x000fe200078e02ff */
[----:B------:R-:W-:Y:S02]  /*0140*/  SHF.R.S32.HI R21, RZ, 0x5, R0 ;  /* 0x00000005ff157819 */ /* 0x000fe40000011400 */
[----:B------:R-:W-:Y:S02]  /*0150*/  LOP3.LUT R0, R0, 0xffffffe0, RZ, 0xc0, !PT ;  /* 0xffffffe000007812 */ /* 0x000fe400078ec0ff */
[----:B------:R-:W-:-:S04]  /*0160*/  SHF.R.U32.HI R5, RZ, 0x1f, R2 ;  /* 0x0000001fff057819 */ /* 0x000fc80000011602 */
[----:B------:R-:W-:Y:S02]  /*0170*/  LEA.HI R5, R2, R5, RZ, 0x1b ;  /* 0x0000000502057211 */ /* 0x000fe400078fd8ff */
[----:B------:R-:W-:-:S03]  /*0180*/  LEA.HI R2, R21, R21, RZ, 0x5 ;  /* 0x0000001515027211 */ /* 0x000fc600078f28ff */
[----:B------:R-:W-:Y:S01]  /*0190*/  IMAD R14, R5, -0xc0, R14 ;  /* 0xffffff40050e7824 */ /* 0x000fe200078e020e */
[----:B------:R-:W-:Y:S01]  /*01a0*/  LOP3.LUT R2, R2, 0xffffffe0, RZ, 0xc0, !PT ;  /* 0xffffffe002027812 */ /* 0x000fe200078ec0ff */
[----:B------:R-:W1:Y:S03]  /*01b0*/  LDC.64 R4, c[0x0][0x228] ;  /* 0x00008a00ff047b82 */ /* 0x000e660000000a00 */
[----:B------:R-:W-:Y:S01]  /*01c0*/  ISETP.GT.AND P0, PT, R14, 0x3f, PT ;  /* 0x0000003f0e00780c */ /* 0x000fe20003f04270 */
[----:B------:R-:W-:-:S04]  /*01d0*/  IMAD.IADD R21, R21, 0x1, -R2 ;  /* 0x0000000115157824 */ /* 0x000fc800078e0a02 */
[----:B--2---:R-:W-:-:S04]  /*01e0*/  IMAD.WIDE R16, R21, 0x8, R6 ;  /* 0x0000000815107825 */ /* 0x004fc800078e0206 */
[----:B------:R-:W-:-:S04]  /*01f0*/  IMAD.IADD R19, R23, 0x1, -R0 ;  /* 0x0000000117137824 */ /* 0x000fc800078e0a00 */
[----:B------:R-:W2:Y:S01]  /*0200*/  @P0 LDG.E.EL.64 R12, desc[UR4][R16.64] ;  /* 0x00000004100c0981 */ /* 0x000ea2000c2e1b00 */
[----:B-1----:R-:W-:-:S05]  /*0210*/  IMAD.WIDE R24, R19, 0x8, R4 ;  /* 0x0000000813187825 */ /* 0x002fca00078e0204 */
[----:B------:R-:W3:Y:S01]  /*0220*/  @P0 LDG.E.EL.128 R8, desc[UR4][R24.64] ;  /* 0x0000000418080981 */ /* 0x000ee2000c2e1d00 */
[----:B------:R-:W-:Y:S02]  /*0230*/  CS2R R4, SRZ ;  /* 0x0000000000047805 */ /* 0x000fe4000001ff00 */
[----:B------:R-:W-:Y:S01]  /*0240*/  CS2R R6, SRZ ;  /* 0x0000000000067805 */ /* 0x000fe2000001ff00 */
[----:B----4-:R-:W-:-:S05]  /*0250*/  IMAD.WIDE R26, R19, 0x8, R26 ;  /* 0x00000008131a7825 */ /* 0x010fca00078e021a */
[----:B------:R1:W4:Y:S01]  /*0260*/  @P0 LDG.E.EL.128 R4, desc[UR4][R26.64] ;  /* 0x000000041a040981 */ /* 0x000322000c2e1d00 */
[----:B------:R-:W-:Y:S01]  /*0270*/  IMAD.HI R0, R23, 0x2aaaaaab, RZ ;  /* 0x2aaaaaab17007827 */ /* 0x000fe200078e02ff */
[----:B--2---:R-:W-:Y:S02]  /*0280*/  SEL R20, R13, RZ, P0 ;  /* 0x000000ff0d147207 */ /* 0x004fe40000000000 */
[----:B------:R-:W-:Y:S02]  /*0290*/  SEL R15, R12, RZ, P0 ;  /* 0x000000ff0c0f7207 */ /* 0x000fe40000000000 */
[----:B------:R-:W-:Y:S02]  /*02a0*/  SHF.R.U32.HI R2, RZ, 0x1b, R20 ;  /* 0x0000001bff027819 */ /* 0x000fe40000011614 */
[----:B------:R-:W-:Y:S02]  /*02b0*/  SHF.R.U32.HI R13, RZ, 0x1f, R0 ;  /* 0x0000001fff0d7819 */ /* 0x000fe40000011600 */
[----:B------:R-:W-:-:S02]  /*02c0*/  LOP3.LUT R2, R2, 0x10, RZ, 0xc0, !PT ;  /* 0x0000001002027812 */ /* 0x000fc400078ec0ff */
[----:B------:R-:W-:Y:S02]  /*02d0*/  LEA.HI.SX32 R0, R0, R13, 0x11 ;  /* 0x0000000d00007211 */ /* 0x000fe400078f8aff */
[----:B------:R-:W-:Y:S02]  /*02e0*/  IADD3 R22, P1, R2, R15, RZ ;  /* 0x0000000f02167210 */ /* 0x000fe40007f3e0ff */
[----:B---3--:R-:W-:Y:S01]  /*02f0*/  SEL R18, R9, RZ, P0 ;  /* 0x000000ff09127207 */ /* 0x008fe20000000000 */
[----:B-1----:R-:W-:Y:S01]  /*0300*/  IMAD.SHL.U32 R27, R0, 0x8000, RZ ;  /* 0x00008000001b7824 */ /* 0x002fe200078e00ff */
[----:B------:R-:W-:Y:S01]  /*0310*/  SEL R15, R8, RZ, P0 ;  /* 0x000000ff080f7207 */ /* 0x000fe20000000000 */
[----:B------:R-:W-:Y:S01]  /*0320*/  IMAD.SHL.U32 R8, R22, 0x40, RZ ;  /* 0x0000004016087824 */ /* 0x000fe200078e00ff */
[----:B------:R-:W-:Y:S01]  /*0330*/  SEL R12, R11, RZ, P0 ;  /* 0x000000ff0b0c7207 */ /* 0x000fe20000000000 */
[----:B------:R-:W-:Y:S01]  /*0340*/  IMAD.X R11, RZ, RZ, R20, P1 ;  /* 0x000000ffff0b7224 */ /* 0x000fe200008e0614 */
[----:B------:R-:W-:Y:S01]  /*0350*/  SHF.R.U32.HI R17, RZ, 0x19, R18 ;  /* 0x00000019ff117819 */ /* 0x000fe20000011612 */
[----:B------:R-:W-:Y:S01]  /*0360*/  IMAD.MOV.U32 R20, RZ, RZ, RZ ;  /* 0x000000ffff147224 */ /* 0x000fe200078e00ff */
[----:B------:R-:W-:-:S02]  /*0370*/  SEL R9, R10, RZ, P0 ;  /* 0x000000ff0a097207 */ /* 0x000fc40000000000 */
[----:B------:R-:W-:Y:S02]  /*0380*/  LEA R16, P2, R15, UR6, 0x2 ;  /* 0x000000060f107c11 */ /* 0x000fe4000f8410ff */
[----:B------:R-:W-:Y:S02]  /*0390*/  SHF.R.U32.HI R13, RZ, 0x19, R12 ;  /* 0x00000019ff0d7819 */ /* 0x000fe4000001160c */
[----:B------:R-:W-:Y:S02]  /*03a0*/  LOP3.LUT R17, R17, 0x40, RZ, 0xc0, !PT ;  /* 0x0000004011117812 */ /* 0x000fe400078ec0ff */
[----:B------:R-:W-:Y:S02]  /*03b0*/  LEA R2, P1, R9, UR6, 0x2 ;  /* 0x0000000609027c11 */ /* 0x000fe4000f8210ff */
[----:B------:R-:W-:Y:S02]  /*03c0*/  SHF.L.U64.HI R10, R22, 0x6, R11 ;  /* 0x00000006160a7819 */ /* 0x000fe4000001020b */
[----:B------:R-:W-:-:S02]  /*03d0*/  LOP3.LUT R13, R13, 0x40, RZ, 0xc0, !PT ;  /* 0x000000400d0d7812 */ /* 0x000fc400078ec0ff */
[----:B------:R-:W-:Y:S02]  /*03e0*/  LEA.HI.X R11, R15, UR7, R18, 0x2, P2 ;  /* 0x000000070f0b7c11 */ /* 0x000fe400090f1412 */
[----:B------:R-:W-:Y:S02]  /*03f0*/  IADD3 R16, P4, P3, R8, R16, R17 ;  /* 0x0000001008107210 */ /* 0x000fe40007b9e011 */
[----:B----4-:R-:W-:Y:S02]  /*0400*/  SEL R17, R4, RZ, P0 ;  /* 0x000000ff04117207 */ /* 0x010fe40000000000 */
[----:B------:R-:W-:Y:S02]  /*0410*/  SEL R18, R5, RZ, P0 ;  /* 0x000000ff05127207 */ /* 0x000fe40000000000 */
[----:B------:R-:W-:Y:S02]  /*0420*/  SEL R15, R6, RZ, P0 ;  /* 0x000000ff060f7207 */ /* 0x000fe40000000000 */
[----:B------:R-:W-:-:S02]  /*0430*/  SEL R4, R7, RZ, P0 ;  /* 0x000000ff07047207 */ /* 0x000fc40000000000 */
[----:B------:R-:W-:Y:S02]  /*0440*/  LEA.HI.X R9, R9, UR7, R12, 0x2, P1 ;  /* 0x0000000709097c11 */ /* 0x000fe400088f140c */
[----:B------:R-:W-:Y:S02]  /*0450*/  IADD3 R2, P2, P1, R8, R2, R13 ;  /* 0x0000000208027210 */ /* 0x000fe4000795e00d */
[----:B------:R-:W-:Y:S02]  /*0460*/  SHF.R.U32.HI R13, RZ, 0x19, R18 ;  /* 0x00000019ff0d7819 */ /* 0x000fe40000011612 */
[----:B------:R-:W-:Y:S02]  /*0470*/  LEA R6, P6, R15, UR6, 0x2 ;  /* 0x000000060f067c11 */ /* 0x000fe4000f8c10ff */
[----:B------:R-:W-:Y:S02]  /*0480*/  SHF.R.U32.HI R7, RZ, 0x19, R4 ;  /* 0x00000019ff077819 */ /* 0x000fe40000011604 */
[----:B------:R-:W-:-:S02]  /*0490*/  LEA R12, P5, R17, UR6, 0x2 ;  /* 0x00000006110c7c11 */ /* 0x000fc4000f8a10ff */
[----:B------:R-:W-:Y:S02]  /*04a0*/  LOP3.LUT R13, R13, 0x40, RZ, 0xc0, !PT ;  /* 0x000000400d0d7812 */ /* 0x000fe400078ec0ff */
[----:B------:R-:W-:Y:S02]  /*04b0*/  LEA.HI.X R15, R15, UR7, R4, 0x2, P6 ;  /* 0x000000070f0f7c11 */ /* 0x000fe4000b0f1404 */
[----:B------:R-:W-:Y:S02]  /*04c0*/  LOP3.LUT R7, R7, 0x40, RZ, 0xc0, !PT ;  /* 0x0000004007077812 */ /* 0x000fe400078ec0ff */
[----:B------:R-:W-:Y:S02]  /*04d0*/  LOP3.LUT R4, R3, 0xfffffc00, RZ, 0xc0, !PT ;  /* 0xfffffc0003047812 */ /* 0x000fe400078ec0ff */
[----:B------:R-:W-:Y:S01]  /*04e0*/  LEA.HI.X R5, R17, UR7, R18, 0x2, P5 ;  /* 0x0000000711057c11 */ /* 0x000fe2000a8f1412 */
[----:B------:R-:W-:Y:S01]  /*04f0*/  VIADD R18, R14, 0xffffffc0 ;  /* 0xffffffc00e127836 */ /* 0x000fe20000000000 */
[----:B------:R-:W-:-:S02]  /*0500*/  IADD3 R12, P5, P6, R8, R12, R13 ;  /* 0x0000000c080c7210 */ /* 0x000fc40007ebe00d */
[----:B------:R-:W-:Y:S01]  /*0510*/  IADD3.X R17, R10, R11, RZ, P4, P3 ;  /* 0x0000000b0a117210 */ /* 0x000fe200027e64ff */
[----:B------:R-:W-:Y:S01]  /*0520*/  IMAD.SHL.U32 R29, R18, 0x100, RZ ;  /* 0x00000100121d7824 */ /* 0x000fe200078e00ff */
[----:B------:R-:W-:Y:S01]  /*0530*/  IADD3 R8, P3, P4, R8, R6, R7 ;  /* 0x0000000608087210 */ /* 0x000fe20007c7e007 */
[----:B------:R-:W-:Y:S01]  /*0540*/  IMAD.IADD R7, R23, 0x1, -R4 ;  /* 0x0000000117077824 */ /* 0x000fe200078e0a04 */
[C---:B------:R-:W-:Y:S01]  /*0550*/  IADD3.X R3, R10.reuse, R9, RZ, P2, P1 ;  /* 0x000000090a037210 */ /* 0x040fe200017e24ff */
[C---:B------:R-:W-:Y:S01]  /*0560*/  IMAD.WIDE R16, R29.reuse, 0x4, R16 ;  /* 0x000000041d107825 */ /* 0x040fe200078e0210 */
[C---:B------:R-:W-:Y:S02]  /*0570*/  IADD3.X R13, R10.reuse, R5, RZ, P5, P6 ;  /* 0x000000050a0d7210 */ /* 0x040fe40002fec4ff */
[----:B------:R-:W-:Y:S01]  /*0580*/  IADD3.X R9, R10, R15, RZ, P3, P4 ;  /* 0x0000000f0a097210 */ /* 0x000fe20001fe84ff */
[----:B------:R-:W-:Y:S01]  /*0590*/  IMAD R25, R0, 0x20000, R7 ;  /* 0x0002000000197824 */ /* 0x000fe200078e0207 */
[----:B------:R-:W1:Y:S01]  /*05a0*/  LDC.64 R10, c[0x0][0x240] ;  /* 0x00009000ff0a7b82 */ /* 0x000e620000000a00 */
[----:B------:R-:W-:Y:S01]  /*05b0*/  ISETP.GE.AND P1, PT, R14, 0x40, PT ;  /* 0x000000400e00780c */ /* 0x000fe20003f26270 */
[----:B------:R-:W-:-:S04]  /*05c0*/  IMAD.WIDE R2, R29, 0x4, R2 ;  /* 0x000000041d027825 */ /* 0x000fc800078e0202 */
[C---:B------:R-:W-:Y:S02]  /*05d0*/  IMAD.WIDE R12, R29.reuse, 0x4, R12 ;  /* 0x000000041d0c7825 */ /* 0x040fe400078e020c */
[----:B------:R-:W2:Y:S02]  /*05e0*/  LDC.64 R6, c[0x0][0x218] ;  /* 0x00008600ff067b82 */ /* 0x000ea40000000a00 */
[----:B------:R-:W-:-:S04]  /*05f0*/  IMAD.WIDE R8, R29, 0x4, R8 ;  /* 0x000000041d087825 */ /* 0x000fc800078e0208 */
[----:B------:R-:W-:Y:S02]  /*0600*/  IMAD R29, R0, -0x30000, R23 ;  /* 0xfffd0000001d7824 */ /* 0x000fe400078e0217 */
[----:B------:R-:W3:Y:S01]  /*0610*/  LDC.64 R14, c[0x0][0x210] ;  /* 0x00008400ff0e7b82 */ /* 0x000ee20000000a00 */
[----:B------:R-:W-:Y:S02]  /*0620*/  IMAD R25, R18, 0x400, R25 ;  /* 0x0000040012197824 */ /* 0x000fe400078e0219 */
[----:B------:R-:W-:Y:S02]  /*0630*/  IMAD R29, R0, 0x10000, R29 ;  /* 0x00010000001d7824 */ /* 0x000fe400078e021d */
[----:B------:R-:W-:Y:S02]  /*0640*/  IMAD.MOV.U32 R18, RZ, RZ, RZ ;  /* 0x000000ffff127224 */ /* 0x000fe400078e00ff */
[C---:B------:R-:W-:Y:S01]  /*0650*/  IMAD.WIDE R16, R27.reuse, 0x4, R16 ;  /* 0x000000041b107825 */ /* 0x040fe200078e0210 */
[----:B------:R-:W4:Y:S03]  /*0660*/  LDC.64 R4, c[0x0][0x248] ;  /* 0x00009200ff047b82 */ /* 0x000f260000000a00 */
[----:B------:R-:W-:Y:S01]  /*0670*/  IMAD.MOV.U32 R0, RZ, RZ, RZ ;  /* 0x000000ffff007224 */ /* 0x000fe200078e00ff */
[----:B------:R5:W4:Y:S01]  /*0680*/  @P0 LDG.E.EL R18, desc[UR4][R16.64] ;  /* 0x0000000410120981 */ /* 0x000b22000c2e1900 */
[----:B------:R-:W-:-:S04]  /*0690*/  IMAD.WIDE R12, R27, 0x4, R12 ;  /* 0x000000041b0c7825 */ /* 0x000fc800078e020c */
[----:B------:R-:W-:Y:S01]  /*06a0*/  IMAD.MOV.U32 R22, RZ, RZ, RZ ;  /* 0x000000ffff167224 */ /* 0x000fe200078e00ff */
[----:B------:R-:W4:Y:S01]  /*06b0*/  @P0 LDG.E.EL R0, desc[UR4][R12.64] ;  /* 0x000000040c000981 */ /* 0x000f22000c2e1900 */
[----:B------:R-:W-:-:S04]  /*06c0*/  IMAD.WIDE R2, R27, 0x4, R2 ;  /* 0x000000041b027825 */ /* 0x000fc800078e0202 */
[----:B------:R-:W-:Y:S01]  /*06d0*/  IMAD.WIDE R8, R27, 0x4, R8 ;  /* 0x000000041b087825 */ /* 0x000fe200078e0208 */
[----:B------:R-:W-:Y:S01]  /*06e0*/  CS2R R26, SRZ ;  /* 0x00000000001a7805 */ /* 0x000fe2000001ff00 */
[----:B------:R2:W4:Y:S02]  /*06f0*/  @P0 LDG.E.EL R20, desc[UR4][R2.64] ;  /* 0x0000000402140981 */ /* 0x000524000c2e1900 */
[----:B-1----:R-:W-:Y:S02]  /*0700*/  IMAD.WIDE R10, R19, 0x4, R10 ;  /* 0x00000004130a7825 */ /* 0x002fe400078e020a */
[----:B------:R1:W4:Y:S02]  /*0710*/  @P0 LDG.E.EL R22, desc[UR4][R8.64] ;  /* 0x0000000408160981 */ /* 0x000324000c2e1900 */
[----:B--2---:R-:W-:Y:S02]  /*0720*/  IMAD.WIDE R6, R25, 0x4, R6 ;  /* 0x0000000419067825 */ /* 0x004fe400078e0206 */
[----:B------:R2:W4:Y:S02]  /*0730*/  @P0 LDG.E.EL.64 R26, desc[UR4][R10.64] ;  /* 0x000000040a1a0981 */ /* 0x000524000c2e1b00 */
[----:B---3--:R-:W-:Y:S01]  /*0740*/  IMAD.WIDE R24, R29, 0x4, R14 ;  /* 0x000000041d187825 */ /* 0x008fe200078e020e */
[----:B------:R-:W-:-:S02]  /*0750*/  CS2R R14, SRZ ;  /* 0x00000000000e7805 */ /* 0x000fc4000001ff00 */
[----:B-----5:R-:W-:Y:S01]  /*0760*/  CS2R R16, SRZ ;  /* 0x0000000000107805 */ /* 0x020fe2000001ff00 */
[----:B----4-:R-:W-:Y:S01]  /*0770*/  IMAD.WIDE R4, R21, 0x4, R4 ;  /* 0x0000000415047825 */ /* 0x010fe200078e0204 */
[----:B0-----:R-:W-:Y:S01]  /*0780*/  CS2R R2, SRZ ;  /* 0x0000000000027805 */ /* 0x001fe2000001ff00 */
[----:B-1----:R-:W0:Y:S01]  /*0790*/  LDC.64 R8, c[0x0][0x250] ;  /* 0x00009400ff087b82 */ /* 0x002e220000000a00 */
[----:B------:R1:W3:Y:S04]  /*07a0*/  @P0 LDG.E.64 R14, desc[UR4][R6.64] ;  /* 0x00000004060e0981 */ /* 0x0002e8000c1e1b00 */
[----:B------:R-:W4:Y:S04]  /*07b0*/  @P0 LDG.E.EL R16, desc[UR4][R4.64] ;  /* 0x0000000404100981 */ /* 0x000f28000c2e1900 */
[----:B------:R3:W5:Y:S04]  /*07c0*/  @P0 LDG.E.EL R17, desc[UR4][R4.64] ;  /* 0x0000000404110981 */ /* 0x000768000c2e1900 */
[----:B------:R-:W5:Y:S01]  /*07d0*/  @!P1 LDG.E.64 R2, desc[UR4][R24.64] ;  /* 0x0000000418029981 */ /* 0x000f62000c1e1b00 */
[----:B0-----:R-:W-:Y:S01]  /*07e0*/  IMAD.WIDE R8, R23, 0x4, R8 ;  /* 0x0000000417087825 */ /* 0x001fe200078e0208 */
[----:B--2---:R-:W-:-:S02]  /*07f0*/  SEL R11, R18, RZ, P0 ;  /* 0x000000ff120b7207 */ /* 0x004fc40000000000 */
[----:B------:R-:W-:Y:S02]  /*0800*/  SEL R0, R0, RZ, P0 ;  /* 0x000000ff00007207 */ /* 0x000fe40000000000 */
[----:B------:R-:W-:-:S03]  /*0810*/  SEL R20, R20, RZ, P0 ;  /* 0x000000ff14147207 */ /* 0x000fc60000000000 */
[----:B------:R-:W-:Y:S01]  /*0820*/  FADD R0, -R11, R0 ;  /* 0x000000000b007221 */ /* 0x000fe20000000100 */
[----:B------:R-:W-:Y:S02]  /*0830*/  SEL R22, R22, RZ, P0 ;  /* 0x000000ff16167207 */ /* 0x000fe40000000000 */
[----:B------:R-:W-:-:S03]  /*0840*/  SEL R26, R26, RZ, P0 ;  /* 0x000000ff1a1a7207 */ /* 0x000fc60000000000 */
[----:B-1----:R-:W-:Y:S01]  /*0850*/  FADD R7, -R20, R22 ;  /* 0x0000001614077221 */ /* 0x002fe20000000100 */
[----:B------:R-:W-:Y:S01]  /*0860*/  SEL R27, R27, RZ, P0 ;  /* 0x000000ff1b1b7207 */ /* 0x000fe20000000000 */
[----:B------:R-:W-:-:S04]  /*0870*/  FFMA R26, R0, R26, R11 ;  /* 0x0000001a001a7223 */ /* 0x000fc8000000000b */
[----:B------:R-:W-:Y:S01]  /*0880*/  FFMA R27, R7, R27, R20 ;  /* 0x0000001b071b7223 */ /* 0x000fe20000000014 */
[----:B---3--:R-:W-:Y:S02]  /*0890*/  SEL R5, R14, RZ, P0 ;  /* 0x000000ff0e057207 */ /* 0x008fe40000000000 */
[----:B------:R-:W-:Y:S02]  /*08a0*/  SEL R0, R15, RZ, P0 ;  /* 0x000000ff0f007207 */ /* 0x000fe40000000000 */
[----:B----4-:R-:W-:Y:S01]  /*08b0*/  SEL R16, R16, RZ, P0 ;  /* 0x000000ff10107207 */ /* 0x010fe20000000000 */
[----:B------:R-:W-:Y:S02]  /*08c0*/  FADD R26, -R5, R26 ;  /* 0x0000001a051a7221 */ /* 0x000fe40000000100 */
[----:B------:R-:W-:Y:S01]  /*08d0*/  FADD R27, -R0, R27 ;  /* 0x0000001b001b7221 */ /* 0x000fe20000000100 */
[----:B-----5:R-:W-:Y:S02]  /*08e0*/  SEL R17, R17, RZ, P0 ;  /* 0x000000ff11117207 */ /* 0x020fe40000000000 */
[----:B------:R-:W-:Y:S01]  /*08f0*/  SEL R2, R2, RZ, !P1 ;  /* 0x000000ff02027207 */ /* 0x000fe20004800000 */
[----:B------:R-:W-:Y:S01]  /*0900*/  @P1 FFMA R2, R26, R16, R5 ;  /* 0x000000101a021223 */ /* 0x000fe20000000005 */
[----:B------:R-:W-:Y:S01]  /*0910*/  SEL R3, R3, RZ, !P1 ;  /* 0x000000ff03037207 */ /* 0x000fe20004800000 */
[----:B------:R-:W-:-:S05]  /*0920*/  @P1 FFMA R3, R27, R17, R0 ;  /* 0x000000111b031223 */ /* 0x000fca0000000000 */
[----:B------:R-:W-:Y:S01]  /*0930*/  STG.E.64 desc[UR4][R8.64], R2 ;  /* 0x0000000208007986 */ /* 0x000fe2000c101b04 */
[----:B------:R-:W-:Y:S05]  /*0940*/  EXIT ;  /* 0x000000000000794d */ /* 0x000fea0003800000 */
.L_x_0:
[----:B------:R-:W-:-:S00]  /*0950*/  BRA `(.L_x_0) ;  /* 0xfffffffc00fc7947 */ /* 0x000fc0000383ffff */
[----:B------:R-:W-:-:S00]  /*0960*/  NOP ;  /* 0x0000000000007918 */ /* 0x000fc00000000000 */
        /* <DEDUP_REMOVED lines=9> */
.L_x_1:


//--------------------- .nv.constant0.triton_poi_fused_cat_30 --------------------------
	.section	.nv.constant0.triton_poi_fused_cat_30,"a",@progbits
	.sectionflags	@""
	.align	4
.nv.constant0.triton_poi_fused_cat_30:
	.zero		604
